//
// Generated by NVIDIA NVVM Compiler
//
// Compiler Build ID: CL-36424714
// Cuda compilation tools, release 13.0, V13.0.88
// Based on NVVM 20.0.0
//

.version 9.0
.target sm_100
.address_size 64

	// .globl	_Z14vec_add_kernelPfS_S_i

.visible .entry _Z14vec_add_kernelPfS_S_i(
	.param .u64 .ptr .align 1 _Z14vec_add_kernelPfS_S_i_param_0,
	.param .u64 .ptr .align 1 _Z14vec_add_kernelPfS_S_i_param_1,
	.param .u64 .ptr .align 1 _Z14vec_add_kernelPfS_S_i_param_2,
	.param .u32 _Z14vec_add_kernelPfS_S_i_param_3
)
{
	.reg .pred 	%p<2>;
	.reg .b32 	%r<2>;
	.reg .b32 	%f<4>;
	.reg .b64 	%rd<7>;

	ld.param.u64 	%rd1, [_Z14vec_add_kernelPfS_S_i_param_0];
	ld.param.u64 	%rd2, [_Z14vec_add_kernelPfS_S_i_param_1];
	ld.param.u64 	%rd3, [_Z14vec_add_kernelPfS_S_i_param_2];
	ld.param.u32 	%r1, [_Z14vec_add_kernelPfS_S_i_param_3];
	setp.lt.s32 	%p1, %r1, 1;
	@%p1 bra 	$L__BB0_2;
	cvta.to.global.u64 	%rd4, %rd2;
	cvta.to.global.u64 	%rd5, %rd3;
	cvta.to.global.u64 	%rd6, %rd1;
	ld.global.f32 	%f1, [%rd4];
	ld.global.f32 	%f2, [%rd5];
	add.f32 	%f3, %f1, %f2;
	st.global.f32 	[%rd6], %f3;
$L__BB0_2:
	ret;

}


// ===== COMPILED SASS (sm_100) =====

	.target	sm_100

	.elftype	@"ET_EXEC"


//--------------------- .note.nv.tkinfo           --------------------------
	.section	.note.nv.tkinfo,"",@"SHT_NOTE"
	.sectionflags	@"SHF_NOTE_NV_TKINFO"
	.tkinfo
        /*0018*/ 	.word	0x00000002
        /*0030*/ 	.string	""
        /*0030*/ 	.string	"ptxas"
        /*0030*/ 	.string	"Cuda compilation tools, release 13.0, V13.0.88"
        /*0030*/ 	.string	"Build cuda_13.0.r13.0/compiler.36424714_0"
        /*0030*/ 	.string	"-arch sm_100 -m 64 "



//--------------------- .note.nv.cuinfo           --------------------------
	.section	.note.nv.cuinfo,"",@"SHT_NOTE"
	.sectionflags	@"SHF_NOTE_NV_CUINFO"
        /*0018*/ 	.short	0x0002
        /*001a*/ 	.short	0x0064
        /*001c*/ 	.short	0x0082
	.zero		2


//--------------------- .nv.info                  --------------------------
	.section	.nv.info,"",@"SHT_CUDA_INFO"
	.align	4


	//----- nvinfo : EIATTR_REGCOUNT
	.align		4
        /*0000*/ 	.byte	0x04, 0x2f
        /*0002*/ 	.short	(.L_1 - .L_0)
	.align		4
.L_0:
        /*0004*/ 	.word	index@(_Z14vec_add_kernelPfS_S_i)
        /*0008*/ 	.word	0x0000000c


	//----- nvinfo : EIATTR_FRAME_SIZE
	.align		4
.L_1:
        /*000c*/ 	.byte	0x04, 0x11
        /*000e*/ 	.short	(.L_3 - .L_2)
	.align		4
.L_2:
        /*0010*/ 	.word	index@(_Z14vec_add_kernelPfS_S_i)
        /*0014*/ 	.word	0x00000000


	//----- nvinfo : EIATTR_MIN_STACK_SIZE
	.align		4
.L_3:
        /*0018*/ 	.byte	0x04, 0x12
        /*001a*/ 	.short	(.L_5 - .L_4)
	.align		4
.L_4:
        /*001c*/ 	.word	index@(_Z14vec_add_kernelPfS_S_i)
        /*0020*/ 	.word	0x00000000
.L_5:


//--------------------- .nv.compat                --------------------------
	.section	.nv.compat,"",@"SHT_CUDA_COMPAT_INFO"
	.align	4
        /*0000*/ 	.byte	0x02, 0x09, 0x00, 0x00, 0x02, 0x02, 0x01, 0x00, 0x02, 0x05, 0x05, 0x00, 0x03, 0x07, 0x01, 0x01
        /*0010*/ 	.byte	0x02, 0x03, 0x00, 0x00, 0x02, 0x06, 0x01, 0x00, 0x04, 0x0b, 0x08, 0x00, 0x09, 0x00, 0x00, 0x00
        /*0020*/ 	.byte	0x00, 0x00, 0x00, 0x00


//--------------------- .nv.info._Z14vec_add_kernelPfS_S_i --------------------------
	.section	.nv.info._Z14vec_add_kernelPfS_S_i,"",@"SHT_CUDA_INFO"
	.sectionflags	@""
	.align	4


	//----- nvinfo : EIATTR_CUDA_API_VERSION
	.align		4
        /*0000*/ 	.byte	0x04, 0x37
        /*0002*/ 	.short	(.L_7 - .L_6)
.L_6:
        /*0004*/ 	.word	0x00000082


	//----- nvinfo : EIATTR_KPARAM_INFO
	.align		4
.L_7:
        /*0008*/ 	.byte	0x04, 0x17
        /*000a*/ 	.short	(.L_9 - .L_8)
.L_8:
        /*000c*/ 	.word	0x00000000
        /*0010*/ 	.short	0x0003
        /*0012*/ 	.short	0x0018
        /*0014*/ 	.byte	0x00, 0xf0, 0x11, 0x00


	//----- nvinfo : EIATTR_KPARAM_INFO
	.align		4
.L_9:
        /*0018*/ 	.byte	0x04, 0x17
        /*001a*/ 	.short	(.L_11 - .L_10)
.L_10:
        /*001c*/ 	.word	0x00000000
        /*0020*/ 	.short	0x0002
        /*0022*/ 	.short	0x0010
        /*0024*/ 	.byte	0x00, 0xf5, 0x21, 0x00


	//----- nvinfo : EIATTR_KPARAM_INFO
	.align		4
.L_11:
        /*0028*/ 	.byte	0x04, 0x17
        /*002a*/ 	.short	(.L_13 - .L_12)
.L_12:
        /*002c*/ 	.word	0x00000000
        /*0030*/ 	.short	0x0001
        /*0032*/ 	.short	0x0008
        /*0034*/ 	.byte	0x00, 0xf5, 0x21, 0x00


	//----- nvinfo : EIATTR_KPARAM_INFO
	.align		4
.L_13:
        /*0038*/ 	.byte	0x04, 0x17
        /*003a*/ 	.short	(.L_15 - .L_14)
.L_14:
        /*003c*/ 	.word	0x00000000
        /*0040*/ 	.short	0x0000
        /*0042*/ 	.short	0x0000
        /*0044*/ 	.byte	0x00, 0xf5, 0x21, 0x00


	//----- nvinfo : EIATTR_SPARSE_MMA_MASK
	.align		4
.L_15:
        /*0048*/ 	.byte	0x03, 0x50
        /*004a*/ 	.short	0x0000


	//----- nvinfo : EIATTR_MAXREG_COUNT
	.align		4
        /*004c*/ 	.byte	0x03, 0x1b
        /*004e*/ 	.short	0x00ff


	//----- nvinfo : EIATTR_MERCURY_ISA_VERSION
	.align		4
        /*0050*/ 	.byte	0x03, 0x5f
        /*0052*/ 	.short	0x0101


	//----- nvinfo : EIATTR_VRC_CTA_INIT_COUNT
	.align		4
        /*0054*/ 	.byte	0x02, 0x4a
	.zero		1
	.zero		1


	//----- nvinfo : EIATTR_EXIT_INSTR_OFFSETS
	.align		4
        /*0058*/ 	.byte	0x04, 0x1c
        /*005a*/ 	.short	(.L_17 - .L_16)


	//   ....[0]....
.L_16:
        /*005c*/ 	.word	0x00000030


	//   ....[1]....
        /*0060*/ 	.word	0x000000c0


	//----- nvinfo : EIATTR_CBANK_PARAM_SIZE
	.align		4
.L_17:
        /*0064*/ 	.byte	0x03, 0x19
        /*0066*/ 	.short	0x001c


	//----- nvinfo : EIATTR_PARAM_CBANK
	.align		4
        /*0068*/ 	.byte	0x04, 0x0a
        /*006a*/ 	.short	(.L_19 - .L_18)
	.align		4
.L_18:
        /*006c*/ 	.word	index@(.nv.constant0._Z14vec_add_kernelPfS_S_i)
        /*0070*/ 	.short	0x0380
        /*0072*/ 	.short	0x001c


	//----- nvinfo : EIATTR_SW_WAR
	.align		4
.L_19:
        /*0074*/ 	.byte	0x04, 0x36
        /*0076*/ 	.short	(.L_21 - .L_20)
.L_20:
        /*0078*/ 	.word	0x00000008
.L_21:


//--------------------- .nv.callgraph             --------------------------
	.section	.nv.callgraph,"",@"SHT_CUDA_CALLGRAPH"
	.align	4
	.sectionentsize	8
	.align		4
        /*0000*/ 	.word	0x00000000
	.align		4
        /*0004*/ 	.word	0xffffffff
	.align		4
        /*0008*/ 	.word	0x00000000
	.align		4
        /*000c*/ 	.word	0xfffffffe
	.align		4
        /*0010*/ 	.word	0x00000000
	.align		4
        /*0014*/ 	.word	0xfffffffd
	.align		4
        /*0018*/ 	.word	0x00000000
	.align		4
        /*001c*/ 	.word	0xfffffffc


//--------------------- .text._Z14vec_add_kernelPfS_S_i --------------------------
	.section	.text._Z14vec_add_kernelPfS_S_i,"ax",@progbits
	.align	128
        .global         _Z14vec_add_kernelPfS_S_i
        .type           _Z14vec_add_kernelPfS_S_i,@function
        .size           _Z14vec_add_kernelPfS_S_i,(.L_x_1 - _Z14vec_add_kernelPfS_S_i)
        .other          _Z14vec_add_kernelPfS_S_i,@"STO_CUDA_ENTRY STV_DEFAULT"
_Z14vec_add_kernelPfS_S_i:
.text._Z14vec_add_kernelPfS_S_i:
[----:B------:R-:W-:Y:S08]  /*0000*/  LDC R1, c[0x0][0x37c] ;  /* 0x0000df00ff017b82 */ /* 0x000ff00000000800 */
[----:B------:R-:W0:Y:S02]  /*0010*/  LDC R0, c[0x0][0x398] ;  /* 0x0000e600ff007b82 */ /* 0x000e240000000800 */
[----:B0-----:R-:W-:-:S13]  /*0020*/  ISETP.GE.AND P0, PT, R0, 0x1, PT ;  /* 0x000000010000780c */ /* 0x001fda0003f06270 */
[----:B------:R-:W-:Y:S05]  /*0030*/  @!P0 EXIT ;  /* 0x000000000000894d */ /* 0x000fea0003800000 */
[----:B------:R-:W0:Y:S01]  /*0040*/  LDC.64 R2, c[0x0][0x388] ;  /* 0x0000e200ff027b82 */ /* 0x000e220000000a00 */
[----:B------:R-:W0:Y:S07]  /*0050*/  LDCU.64 UR4, c[0x0][0x358] ;  /* 0x00006b00ff0477ac */ /* 0x000e2e0008000a00 */
[----:B------:R-:W1:Y:S01]  /*0060*/  LDC.64 R4, c[0x0][0x390] ;  /* 0x0000e400ff047b82 */ /* 0x000e620000000a00 */
[----:B0-----:R-:W2:Y:S04]  /*0070*/  LDG.E R2, desc[UR4][R2.64] ;  /* 0x0000000402027981 */ /* 0x001ea8000c1e1900 */
[----:B-1----:R-:W2:Y:S03]  /*0080*/  LDG.E R5, desc[UR4][R4.64] ;  /* 0x0000000404057981 */ /* 0x002ea6000c1e1900 */
[----:B------:R-:W0:Y:S01]  /*0090*/  LDC.64 R6, c[0x0][0x380] ;  /* 0x0000e000ff067b82 */ /* 0x000e220000000a00 */
[----:B--2---:R-:W-:-:S05]  /*00a0*/  FADD R9, R2, R5 ;  /* 0x0000000502097221 */ /* 0x004fca0000000000 */
[----:B0-----:R-:W-:Y:S01]  /*00b0*/  STG.E desc[UR4][R6.64], R9 ;  /* 0x0000000906007986 */ /* 0x001fe2000c101904 */
[----:B------:R-:W-:Y:S05]  /*00c0*/  EXIT ;  /* 0x000000000000794d */ /* 0x000fea0003800000 */
.L_x_0:
[----:B------:R-:W-:-:S00]  /*00d0*/  BRA `(.L_x_0) ;  /* 0xfffffffc00fc7947 */ /* 0x000fc0000383ffff */
[----:B------:R-:W-:-:S00]  /*00e0*/  NOP ;  /* 0x0000000000007918 */ /* 0x000fc00000000000 */
        /* <DEDUP_REMOVED lines=9> */
.L_x_1:


//--------------------- .nv.shared.reserved.0     --------------------------
	.section	.nv.shared.reserved.0,"aw",@nobits
	.weak		__nv_reservedSMEM_offset_0_alias
	.size		__nv_reservedSMEM_offset_0_alias, 0, 64
	.other		__nv_reservedSMEM_offset_0_alias,@"STO_CUDA_RESERVED_SHARED STV_DEFAULT"
__nv_reservedSMEM_offset_0_alias:
	.zero		0
	.zero		64


//--------------------- .nv.constant0._Z14vec_add_kernelPfS_S_i --------------------------
	.section	.nv.constant0._Z14vec_add_kernelPfS_S_i,"a",@progbits
	.sectionflags	@""
	.align	4
.nv.constant0._Z14vec_add_kernelPfS_S_i:
	.zero		924


//--------------------- SYMBOLS --------------------------

	.type		.nv.reservedSmem.offset0,@object
	.size		.nv.reservedSmem.offset0,0x4
